	.headerflags	@"EF_CUDA_TEXMODE_UNIFIED EF_CUDA_64BIT_ADDRESS EF_CUDA_ACCELERATORS EF_CUDA_SM90 EF_CUDA_VIRTUAL_SM(EF_CUDA_SM90)"
	.elftype	@"ET_EXEC"


//--------------------- .nv.info                  --------------------------
	.section	.nv.info,"",@"SHT_CUDA_INFO"
	.align	4


	//----- nvinfo : EIATTR_REGCOUNT
	.align		4
        /*0000*/ 	.byte	0x04, 0x2f
        /*0002*/ 	.short	(.L_3 - .L_2)
	.align		4
.L_2:
        /*0004*/ 	.word	index@(triton_poi_fused__native_batch_norm_legit_no_training_14)
        /*0008*/ 	.word	0x00000012


	//----- nvinfo : EIATTR_MIN_STACK_SIZE
	.align		4
.L_3:
        /*000c*/ 	.byte	0x04, 0x12
        /*000e*/ 	.short	(.L_5 - .L_4)
	.align		4
.L_4:
        /*0010*/ 	.word	index@(triton_poi_fused__native_batch_norm_legit_no_training_14)
        /*0014*/ 	.word	0x00000000


	//----- nvinfo : EIATTR_FRAME_SIZE
	.align		4
.L_5:
        /*0018*/ 	.byte	0x04, 0x11
        /*001a*/ 	.short	(.L_7 - .L_6)
	.align		4
.L_6:
        /*001c*/ 	.word	index@(triton_poi_fused__native_batch_norm_legit_no_training_14)
        /*0020*/ 	.word	0x00000000


	//----- nvinfo : EIATTR_MIN_STACK_SIZE
	.align		4
.L_7:
        /*0024*/ 	.byte	0x04, 0x12
        /*0026*/ 	.short	(.L_9 - .L_8)
	.align		4
.L_8:
        /*0028*/ 	.word	index@(triton_poi_fused__native_batch_norm_legit_no_training_14)
        /*002c*/ 	.word	0x00000000
.L_9:


//--------------------- .nv.info.triton_poi_fused__native_batch_norm_legit_no_training_14 --------------------------
	.section	.nv.info.triton_poi_fused__native_batch_norm_legit_no_training_14,"",@"SHT_CUDA_INFO"
	.sectionflags	@""
	.align	4


	//----- nvinfo : EIATTR_CUDA_API_VERSION
	.align		4
        /*0000*/ 	.byte	0x04, 0x37
        /*0002*/ 	.short	(.L_11 - .L_10)
.L_10:
        /*0004*/ 	.word	0x0000007c


	//----- nvinfo : EIATTR_KPARAM_INFO
	.align		4
.L_11:
        /*0008*/ 	.byte	0x04, 0x17
        /*000a*/ 	.short	(.L_13 - .L_12)
.L_12:
        /*000c*/ 	.word	0x00000000
        /*0010*/ 	.short	0x0006
        /*0012*/ 	.short	0x0030
        /*0014*/ 	.byte	0x00, 0xf0, 0x11, 0x00


	//----- nvinfo : EIATTR_KPARAM_INFO
	.align		4
.L_13:
        /*0018*/ 	.byte	0x04, 0x17
        /*001a*/ 	.short	(.L_15 - .L_14)
.L_14:
        /*001c*/ 	.word	0x00000000
        /*0020*/ 	.short	0x0005
        /*0022*/ 	.short	0x0028
        /*0024*/ 	.byte	0x00, 0xf4, 0x21, 0x00


	//----- nvinfo : EIATTR_KPARAM_INFO
	.align		4
.L_15:
        /*0028*/ 	.byte	0x04, 0x17
        /*002a*/ 	.short	(.L_17 - .L_16)
.L_16:
        /*002c*/ 	.word	0x00000000
        /*0030*/ 	.short	0x0004
        /*0032*/ 	.short	0x0020
        /*0034*/ 	.byte	0x00, 0xf4, 0x21, 0x00


	//----- nvinfo : EIATTR_KPARAM_INFO
	.align		4
.L_17:
        /*0038*/ 	.byte	0x04, 0x17
        /*003a*/ 	.short	(.L_19 - .L_18)
.L_18:
        /*003c*/ 	.word	0x00000000
        /*0040*/ 	.short	0x0003
        /*0042*/ 	.short	0x0018
        /*0044*/ 	.byte	0x00, 0xf4, 0x21, 0x00


	//----- nvinfo : EIATTR_KPARAM_INFO
	.align		4
.L_19:
        /*0048*/ 	.byte	0x04, 0x17
        /*004a*/ 	.short	(.L_21 - .L_20)
.L_20:
        /*004c*/ 	.word	0x00000000
        /*0050*/ 	.short	0x0002
        /*0052*/ 	.short	0x0010
        /*0054*/ 	.byte	0x00, 0xf4, 0x21, 0x00


	//----- nvinfo : EIATTR_KPARAM_INFO
	.align		4
.L_21:
        /*0058*/ 	.byte	0x04, 0x17
        /*005a*/ 	.short	(.L_23 - .L_22)
.L_22:
        /*005c*/ 	.word	0x00000000
        /*0060*/ 	.short	0x0001
        /*0062*/ 	.short	0x0008
        /*0064*/ 	.byte	0x00, 0xf4, 0x21, 0x00


	//----- nvinfo : EIATTR_KPARAM_INFO
	.align		4
.L_23:
        /*0068*/ 	.byte	0x04, 0x17
        /*006a*/ 	.short	(.L_25 - .L_24)
.L_24:
        /*006c*/ 	.word	0x00000000
        /*0070*/ 	.short	0x0000
        /*0072*/ 	.short	0x0000
        /*0074*/ 	.byte	0x00, 0xf4, 0x21, 0x00


	//----- nvinfo : EIATTR_SPARSE_MMA_MASK
	.align		4
.L_25:
        /*0078*/ 	.byte	0x03, 0x50
        /*007a*/ 	.short	0x0000


	//----- nvinfo : EIATTR_MAXREG_COUNT
	.align		4
        /*007c*/ 	.byte	0x03, 0x1b
        /*007e*/ 	.short	0x00ff


	//----- nvinfo : EIATTR_EXIT_INSTR_OFFSETS
	.align		4
        /*0080*/ 	.byte	0x04, 0x1c
        /*0082*/ 	.short	(.L_27 - .L_26)


	//   ....[0]....
.L_26:
        /*0084*/ 	.word	0x00000300


	//   ....[1]....
        /*0088*/ 	.word	0x00000320


	//----- nvinfo : EIATTR_REQNTID
	.align		4
.L_27:
        /*008c*/ 	.byte	0x04, 0x10
        /*008e*/ 	.short	(.L_29 - .L_28)
.L_28:
        /*0090*/ 	.word	0x00000080
        /*0094*/ 	.word	0x00000001
        /*0098*/ 	.word	0x00000001


	//----- nvinfo : EIATTR_CBANK_PARAM_SIZE
	.align		4
.L_29:
        /*009c*/ 	.byte	0x03, 0x19
        /*009e*/ 	.short	0x0034


	//----- nvinfo : EIATTR_PARAM_CBANK
	.align		4
        /*00a0*/ 	.byte	0x04, 0x0a
        /*00a2*/ 	.short	(.L_31 - .L_30)
	.align		4
.L_30:
        /*00a4*/ 	.word	index@(.nv.constant0.triton_poi_fused__native_batch_norm_legit_no_training_14)
        /*00a8*/ 	.short	0x0210
        /*00aa*/ 	.short	0x0034


	//----- nvinfo : EIATTR_SW_WAR
	.align		4
.L_31:
        /*00ac*/ 	.byte	0x04, 0x36
        /*00ae*/ 	.short	(.L_33 - .L_32)
.L_32:
        /*00b0*/ 	.word	0x00000008
.L_33:


//--------------------- .nv.callgraph             --------------------------
	.section	.nv.callgraph,"",@"SHT_CUDA_CALLGRAPH"
	.align	4
	.sectionentsize	8
	.align		4
        /*0000*/ 	.word	0x00000000
	.align		4
        /*0004*/ 	.word	0xffffffff
	.align		4
        /*0008*/ 	.word	0x00000000
	.align		4
        /*000c*/ 	.word	0xfffffffe
	.align		4
        /*0010*/ 	.word	0x00000000
	.align		4
        /*0014*/ 	.word	0xfffffffd
	.align		4
        /*0018*/ 	.word	0x00000000
	.align		4
        /*001c*/ 	.word	0xfffffffc


//--------------------- .nv.constant4             --------------------------
	.section	.nv.constant4,"a",@progbits
	.align	8
	.align		8
.nv.constant4:
        /*0000*/ 	.dword	_$_str
	.align		8
        /*0008*/ 	.dword	_$_str_$_2


//--------------------- .text.triton_poi_fused__native_batch_norm_legit_no_training_14 --------------------------
	.section	.text.triton_poi_fused__native_batch_norm_legit_no_training_14,"ax",@progbits
	.align	128
        .global         triton_poi_fused__native_batch_norm_legit_no_training_14
        .type           triton_poi_fused__native_batch_norm_legit_no_training_14,@function
        .size           triton_poi_fused__native_batch_norm_legit_no_training_14,(.L_x_1 - triton_poi_fused__native_batch_norm_legit_no_training_14)
        .other          triton_poi_fused__native_batch_norm_legit_no_training_14,@"STO_CUDA_ENTRY STV_DEFAULT"
triton_poi_fused__native_batch_norm_legit_no_training_14:
.text.triton_poi_fused__native_batch_norm_legit_no_training_14:
[----:B------:R-:W0:Y:S01]  /*0000*/  LDC R1, c[0x0][0x28] ;  /* 0x00000a00ff017b82 */ /* 0x000e220000000800 */
[----:B------:R-:W1:Y:S07]  /*0010*/  S2R R0, SR_TID.X ;  /* 0x0000000000007919 */ /* 0x000e6e0000002100 */
[----:B------:R-:W2:Y:S01]  /*0020*/  LDC.64 R8, c[0x0][0x220] ;  /* 0x00008800ff087b82 */ /* 0x000ea20000000a00 */
[----:B------:R-:W-:Y:S01]  /*0030*/  HFMA2.MMA R14, -RZ, RZ, 0, 0 ;  /* 0x00000000ff0e7435 */ /* 0x000fe200000001ff */
[----:B------:R-:W-:Y:S01]  /*0040*/  ULDC.64 UR4, c[0x0][0x208] ;  /* 0x0000820000047ab9 */ /* 0x000fe20000000a00 */
[----:B------:R-:W3:Y:S05]  /*0050*/  S2R R3, SR_CTAID.X ;  /* 0x0000000000037919 */ /* 0x000eea0000002500 */
[----:B------:R-:W4:Y:S08]  /*0060*/  LDC.64 R4, c[0x0][0x210] ;  /* 0x00008400ff047b82 */ /* 0x000f300000000a00 */
[----:B------:R-:W5:Y:S08]  /*0070*/  LDC.64 R6, c[0x0][0x218] ;  /* 0x00008600ff067b82 */ /* 0x000f700000000a00 */
[----:B------:R-:W5:Y:S01]  /*0080*/  LDC.64 R10, c[0x0][0x228] ;  /* 0x00008a00ff0a7b82 */ /* 0x000f620000000a00 */
[----:B-1----:R-:W-:-:S07]  /*0090*/  LOP3.LUT R0, R0, 0x7f, RZ, 0xc0, !PT ;  /* 0x0000007f00007812 */ /* 0x002fce00078ec0ff */
[----:B------:R-:W1:Y:S01]  /*00a0*/  LDC.64 R12, c[0x0][0x230] ;  /* 0x00008c00ff0c7b82 */ /* 0x000e620000000a00 */
[----:B---3--:R-:W-:Y:S02]  /*00b0*/  SHF.R.S32.HI R2, RZ, 0x18, R3 ;  /* 0x00000018ff027819 */ /* 0x008fe40000011403 */
[----:B------:R-:W-:Y:S02]  /*00c0*/  LEA R0, R3, R0, 0x7 ;  /* 0x0000000003007211 */ /* 0x000fe400078e38ff */
[----:B------:R-:W-:Y:S02]  /*00d0*/  SGXT R3, R2, 0x1 ;  /* 0x000000010203781a */ /* 0x000fe40000000200 */
[----:B------:R-:W-:Y:S02]  /*00e0*/  ISETP.GE.AND P2, PT, R0, 0x100, PT ;  /* 0x000001000000780c */ /* 0x000fe40003f46270 */
[----:B------:R-:W-:-:S04]  /*00f0*/  LEA.HI R3, R3, R0, RZ, 0x4 ;  /* 0x0000000003037211 */ /* 0x000fc800078f20ff */
[----:B------:R-:W-:-:S04]  /*0100*/  SHF.R.S32.HI R3, RZ, 0x4, R3 ;  /* 0x00000004ff037819 */ /* 0x000fc80000011403 */
[----:B------:R-:W-:-:S04]  /*0110*/  LEA.HI R2, R3, R3, RZ, 0x2 ;  /* 0x0000000303027211 */ /* 0x000fc800078f10ff */
[----:B------:R-:W-:-:S04]  /*0120*/  LOP3.LUT R2, R2, 0xfffffffc, RZ, 0xc0, !PT ;  /* 0xfffffffc02027812 */ /* 0x000fc800078ec0ff */
[----:B------:R-:W-:-:S05]  /*0130*/  IADD3 R15, R3, -R2, RZ ;  /* 0x80000002030f7210 */ /* 0x000fca0007ffe0ff */
[----:B--2---:R-:W-:-:S05]  /*0140*/  IMAD.WIDE R8, R15, 0x4, R8 ;  /* 0x000000040f087825 */ /* 0x004fca00078e0208 */
[----:B------:R2:W3:Y:S01]  /*0150*/  @!P2 LDG.E.EL R14, desc[UR4][R8.64] ;  /* 0x00000004080ea981 */ /* 0x0004e2000c2e1900 */
[----:B------:R-:W-:Y:S01]  /*0160*/  CS2R R2, SRZ ;  /* 0x0000000000027805 */ /* 0x000fe2000001ff00 */
[----:B----4-:R-:W-:-:S04]  /*0170*/  IMAD.WIDE R4, R0, 0x4, R4 ;  /* 0x0000000400047825 */ /* 0x010fc800078e0204 */
[C---:B-----5:R-:W-:Y:S01]  /*0180*/  IMAD.WIDE R6, R15.reuse, 0x4, R6 ;  /* 0x000000040f067825 */ /* 0x060fe200078e0206 */
[----:B------:R4:W5:Y:S03]  /*0190*/  @!P2 LDG.E R2, desc[UR4][R4.64] ;  /* 0x000000040402a981 */ /* 0x000966000c1e1900 */
[C---:B0-2---:R-:W-:Y:S01]  /*01a0*/  IMAD.WIDE R8, R15.reuse, 0x4, R10 ;  /* 0x000000040f087825 */ /* 0x045fe200078e020a */
[----:B------:R0:W5:Y:S03]  /*01b0*/  @!P2 LDG.E.EL R3, desc[UR4][R6.64] ;  /* 0x000000040603a981 */ /* 0x000166000c2e1900 */
[----:B-1----:R-:W-:Y:S01]  /*01c0*/  IMAD.WIDE R10, R15, 0x4, R12 ;  /* 0x000000040f0a7825 */ /* 0x002fe200078e020c */
[----:B------:R-:W-:Y:S01]  /*01d0*/  CS2R R12, SRZ ;  /* 0x00000000000c7805 */ /* 0x000fe2000001ff00 */
[----:B----4-:R-:W1:Y:S05]  /*01e0*/  LDC.64 R4, c[0x0][0x238] ;  /* 0x00008e00ff047b82 */ /* 0x010e6a0000000a00 */
[----:B------:R-:W2:Y:S04]  /*01f0*/  @!P2 LDG.E.EL R12, desc[UR4][R8.64] ;  /* 0x00000004080ca981 */ /* 0x000ea8000c2e1900 */
[----:B------:R-:W2:Y:S01]  /*0200*/  @!P2 LDG.E.EL R13, desc[UR4][R10.64] ;  /* 0x000000040a0da981 */ /* 0x000ea2000c2e1900 */
[----:B0-----:R-:W-:Y:S01]  /*0210*/  MOV R6, 0x3e800000 ;  /* 0x3e80000000067802 */ /* 0x001fe20000000f00 */
[----:B---3--:R-:W-:-:S04]  /*0220*/  FADD R14, R14, 9.9999997473787516356e-06 ;  /* 0x3727c5ac0e0e7421 */ /* 0x008fc80000000000 */
[----:B------:R-:W0:Y:S01]  /*0230*/  MUFU.SQRT R15, R14 ;  /* 0x0000000e000f7308 */ /* 0x000e220000002000 */
[----:B-----5:R-:W-:Y:S01]  /*0240*/  FADD R2, -R3, R2 ;  /* 0x0000000203027221 */ /* 0x020fe20000000100 */
[C---:B0-----:R-:W-:Y:S02]  /*0250*/  FSETP.GT.AND P0, PT, R15.reuse, 8.50705917302346158658e+37, PT ;  /* 0x7e8000000f00780b */ /* 0x041fe40003f04000 */
[----:B------:R-:W-:Y:S02]  /*0260*/  FSETP.GEU.AND P1, PT, R15, 1.175494350822287508e-38, PT ;  /* 0x008000000f00780b */ /* 0x000fe40003f2e000 */
[----:B------:R-:W-:-:S09]  /*0270*/  FSEL R6, R6, 1, P0 ;  /* 0x3f80000006067808 */ /* 0x000fd20000000000 */
[----:B------:R-:W-:Y:S02]  /*0280*/  @P0 FMUL R15, R15, 0.25 ;  /* 0x3e8000000f0f0820 */ /* 0x000fe40000400000 */
[----:B------:R-:W-:Y:S02]  /*0290*/  @!P1 FMUL R6, R6, 16777216 ;  /* 0x4b80000006069820 */ /* 0x000fe40000400000 */
[----:B------:R-:W-:-:S06]  /*02a0*/  @!P1 FMUL R15, R15, 16777216 ;  /* 0x4b8000000f0f9820 */ /* 0x000fcc0000400000 */
[----:B------:R-:W0:Y:S02]  /*02b0*/  MUFU.RCP R15, R15 ;  /* 0x0000000f000f7308 */ /* 0x000e240000001000 */
[----:B0-----:R-:W-:-:S04]  /*02c0*/  FMUL R3, R15, R6 ;  /* 0x000000060f037220 */ /* 0x001fc80000400000 */
[----:B------:R-:W-:Y:S01]  /*02d0*/  FMUL R6, R2, R3 ;  /* 0x0000000302067220 */ /* 0x000fe20000400000 */
[----:B-1----:R-:W-:-:S04]  /*02e0*/  IMAD.WIDE R2, R0, 0x4, R4 ;  /* 0x0000000400027825 */ /* 0x002fc800078e0204 */
[----:B--2---:R-:W-:Y:S01]  /*02f0*/  FFMA R13, R6, R12, R13 ;  /* 0x0000000c060d7223 */ /* 0x004fe2000000000d */
[----:B------:R-:W-:Y:S06]  /*0300*/  @P2 EXIT ;  /* 0x000000000000294d */ /* 0x000fec0003800000 */
[----:B------:R-:W-:Y:S01]  /*0310*/  STG.E desc[UR4][R2.64], R13 ;  /* 0x0000000d02007986 */ /* 0x000fe2000c101904 */
[----:B------:R-:W-:Y:S05]  /*0320*/  EXIT ;  /* 0x000000000000794d */ /* 0x000fea0003800000 */
.L_x_0:
[----:B------:R-:W-:-:S00]  /*0330*/  BRA `(.L_x_0) ;  /* 0xfffffffc00fc7947 */ /* 0x000fc0000383ffff */
[----:B------:R-:W-:-:S00]  /*0340*/  NOP ;  /* 0x0000000000007918 */ /* 0x000fc00000000000 */
        /* <DEDUP_REMOVED lines=11> */
.L_x_1:


//--------------------- .nv.global.init           --------------------------
	.section	.nv.global.init,"aw",@progbits
.nv.global.init:
	.type		_$_str,@object
	.size		_$_str,(_$_str_$_2 - _$_str)
_$_str:
        /*0000*/ 	.byte	0x5f, 0x5f, 0x43, 0x55, 0x44, 0x41, 0x5f, 0x46, 0x54, 0x5a, 0x00
	.type		_$_str_$_2,@object
	.size		_$_str_$_2,(.L_1 - _$_str_$_2)
_$_str_$_2:
        /*000b*/ 	.byte	0x5f, 0x5f, 0x43, 0x55, 0x44, 0x41, 0x5f, 0x50, 0x52, 0x45, 0x43, 0x5f, 0x53, 0x51, 0x52, 0x54
        /*001b*/ 	.byte	0x00
.L_1:


//--------------------- .nv.constant0.triton_poi_fused__native_batch_norm_legit_no_training_14 --------------------------
	.section	.nv.constant0.triton_poi_fused__native_batch_norm_legit_no_training_14,"a",@progbits
	.sectionflags	@""
	.align	4
.nv.constant0.triton_poi_fused__native_batch_norm_legit_no_training_14:
	.zero		580
